//
// Generated by NVIDIA NVVM Compiler
//
// Compiler Build ID: CL-36424714
// Cuda compilation tools, release 13.0, V13.0.88
// Based on NVVM 20.0.0
//

.version 9.0
.target sm_100
.address_size 64

	// .globl	_Z11dot_productPKiS0_Pim
.extern .shared .align 16 .b8 shared[];

.visible .entry _Z11dot_productPKiS0_Pim(
	.param .u64 .ptr .align 1 _Z11dot_productPKiS0_Pim_param_0,
	.param .u64 .ptr .align 1 _Z11dot_productPKiS0_Pim_param_1,
	.param .u64 .ptr .align 1 _Z11dot_productPKiS0_Pim_param_2,
	.param .u64 _Z11dot_productPKiS0_Pim_param_3
)
{
	.reg .pred 	%p<12>;
	.reg .b32 	%r<114>;
	.reg .b64 	%rd<31>;

	ld.param.u64 	%rd15, [_Z11dot_productPKiS0_Pim_param_0];
	ld.param.u64 	%rd16, [_Z11dot_productPKiS0_Pim_param_1];
	ld.param.u64 	%rd17, [_Z11dot_productPKiS0_Pim_param_2];
	ld.param.u64 	%rd18, [_Z11dot_productPKiS0_Pim_param_3];
	mov.u32 	%r20, %ctaid.x;
	mov.u32 	%r21, %ntid.x;
	mov.u32 	%r1, %tid.x;
	mad.lo.s32 	%r22, %r20, %r21, %r1;
	cvt.u64.u32 	%rd1, %r22;
	setp.le.u64 	%p1, %rd18, %rd1;
	@%p1 bra 	$L__BB0_2;
	cvta.to.global.u64 	%rd19, %rd15;
	cvta.to.global.u64 	%rd20, %rd16;
	shl.b64 	%rd21, %rd1, 2;
	add.s64 	%rd22, %rd19, %rd21;
	ld.global.u32 	%r23, [%rd22];
	add.s64 	%rd23, %rd20, %rd21;
	ld.global.u32 	%r24, [%rd23];
	mul.lo.s32 	%r25, %r24, %r23;
	shl.b32 	%r26, %r1, 2;
	mov.u32 	%r27, shared;
	add.s32 	%r28, %r27, %r26;
	st.shared.u32 	[%r28], %r25;
	bar.sync 	0;
$L__BB0_2:
	cvt.u32.u64 	%r29, %rd1;
	setp.ne.s32 	%p2, %r29, 0;
	@%p2 bra 	$L__BB0_17;
	setp.eq.s64 	%p3, %rd18, 0;
	mov.b32 	%r113, 0;
	@%p3 bra 	$L__BB0_16;
	and.b64  	%rd2, %rd18, 15;
	setp.lt.u64 	%p4, %rd18, 16;
	mov.b32 	%r113, 0;
	mov.b64 	%rd28, 0;
	@%p4 bra 	$L__BB0_7;
	mov.u32 	%r35, shared;
	add.s32 	%r103, %r35, 32;
	and.b64  	%rd28, %rd18, -16;
	mov.b32 	%r113, 0;
	mov.u64 	%rd26, %rd28;
$L__BB0_6:
	.pragma "nounroll";
	ld.shared.v4.u32 	{%r36, %r37, %r38, %r39}, [%r103+-32];
	add.s32 	%r40, %r36, %r113;
	add.s32 	%r41, %r37, %r40;
	add.s32 	%r42, %r38, %r41;
	add.s32 	%r43, %r39, %r42;
	ld.shared.v4.u32 	{%r44, %r45, %r46, %r47}, [%r103+-16];
	add.s32 	%r48, %r44, %r43;
	add.s32 	%r49, %r45, %r48;
	add.s32 	%r50, %r46, %r49;
	add.s32 	%r51, %r47, %r50;
	ld.shared.v4.u32 	{%r52, %r53, %r54, %r55}, [%r103];
	add.s32 	%r56, %r52, %r51;
	add.s32 	%r57, %r53, %r56;
	add.s32 	%r58, %r54, %r57;
	add.s32 	%r59, %r55, %r58;
	ld.shared.v4.u32 	{%r60, %r61, %r62, %r63}, [%r103+16];
	add.s32 	%r64, %r60, %r59;
	add.s32 	%r65, %r61, %r64;
	add.s32 	%r66, %r62, %r65;
	add.s32 	%r113, %r63, %r66;
	add.s64 	%rd26, %rd26, -16;
	add.s32 	%r103, %r103, 64;
	setp.ne.s64 	%p5, %rd26, 0;
	@%p5 bra 	$L__BB0_6;
$L__BB0_7:
	setp.eq.s64 	%p6, %rd2, 0;
	@%p6 bra 	$L__BB0_16;
	and.b64  	%rd7, %rd18, 7;
	setp.lt.u64 	%p7, %rd2, 8;
	@%p7 bra 	$L__BB0_10;
	cvt.u32.u64 	%r68, %rd28;
	shl.b32 	%r69, %r68, 2;
	mov.u32 	%r70, shared;
	add.s32 	%r71, %r70, %r69;
	ld.shared.u32 	%r72, [%r71];
	add.s32 	%r73, %r72, %r113;
	ld.shared.u32 	%r74, [%r71+4];
	add.s32 	%r75, %r74, %r73;
	ld.shared.u32 	%r76, [%r71+8];
	add.s32 	%r77, %r76, %r75;
	ld.shared.u32 	%r78, [%r71+12];
	add.s32 	%r79, %r78, %r77;
	ld.shared.u32 	%r80, [%r71+16];
	add.s32 	%r81, %r80, %r79;
	ld.shared.u32 	%r82, [%r71+20];
	add.s32 	%r83, %r82, %r81;
	ld.shared.u32 	%r84, [%r71+24];
	add.s32 	%r85, %r84, %r83;
	ld.shared.u32 	%r86, [%r71+28];
	add.s32 	%r113, %r86, %r85;
	add.s64 	%rd28, %rd28, 8;
$L__BB0_10:
	setp.eq.s64 	%p8, %rd7, 0;
	@%p8 bra 	$L__BB0_16;
	and.b64  	%rd30, %rd18, 3;
	setp.lt.u64 	%p9, %rd7, 4;
	@%p9 bra 	$L__BB0_13;
	cvt.u32.u64 	%r88, %rd28;
	shl.b32 	%r89, %r88, 2;
	mov.u32 	%r90, shared;
	add.s32 	%r91, %r90, %r89;
	ld.shared.u32 	%r92, [%r91];
	add.s32 	%r93, %r92, %r113;
	ld.shared.u32 	%r94, [%r91+4];
	add.s32 	%r95, %r94, %r93;
	ld.shared.u32 	%r96, [%r91+8];
	add.s32 	%r97, %r96, %r95;
	ld.shared.u32 	%r98, [%r91+12];
	add.s32 	%r113, %r98, %r97;
	add.s64 	%rd28, %rd28, 4;
$L__BB0_13:
	setp.eq.s64 	%p10, %rd30, 0;
	@%p10 bra 	$L__BB0_16;
	cvt.u32.u64 	%r99, %rd28;
	shl.b32 	%r100, %r99, 2;
	mov.u32 	%r101, shared;
	add.s32 	%r111, %r101, %r100;
$L__BB0_15:
	.pragma "nounroll";
	ld.shared.u32 	%r102, [%r111];
	add.s32 	%r113, %r102, %r113;
	add.s32 	%r111, %r111, 4;
	add.s64 	%rd30, %rd30, -1;
	setp.ne.s64 	%p11, %rd30, 0;
	@%p11 bra 	$L__BB0_15;
$L__BB0_16:
	cvta.to.global.u64 	%rd25, %rd17;
	st.global.u32 	[%rd25], %r113;
$L__BB0_17:
	ret;

}


// ===== COMPILED SASS (sm_100) =====

	.target	sm_100

	.elftype	@"ET_EXEC"


//--------------------- .note.nv.tkinfo           --------------------------
	.section	.note.nv.tkinfo,"",@"SHT_NOTE"
	.sectionflags	@"SHF_NOTE_NV_TKINFO"
	.tkinfo
        /*0018*/ 	.word	0x00000002
        /*0030*/ 	.string	""
        /*0030*/ 	.string	"ptxas"
        /*0030*/ 	.string	"Cuda compilation tools, release 13.0, V13.0.88"
        /*0030*/ 	.string	"Build cuda_13.0.r13.0/compiler.36424714_0"
        /*0030*/ 	.string	"-arch sm_100 -m 64 "



//--------------------- .note.nv.cuinfo           --------------------------
	.section	.note.nv.cuinfo,"",@"SHT_NOTE"
	.sectionflags	@"SHF_NOTE_NV_CUINFO"
        /*0018*/ 	.short	0x0002
        /*001a*/ 	.short	0x0064
        /*001c*/ 	.short	0x0082
	.zero		2


//--------------------- .nv.info                  --------------------------
	.section	.nv.info,"",@"SHT_CUDA_INFO"
	.align	4


	//----- nvinfo : EIATTR_REGCOUNT
	.align		4
        /*0000*/ 	.byte	0x04, 0x2f
        /*0002*/ 	.short	(.L_1 - .L_0)
	.align		4
.L_0:
        /*0004*/ 	.word	index@(_Z11dot_productPKiS0_Pim)
        /*0008*/ 	.word	0x0000001a


	//----- nvinfo : EIATTR_FRAME_SIZE
	.align		4
.L_1:
        /*000c*/ 	.byte	0x04, 0x11
        /*000e*/ 	.short	(.L_3 - .L_2)
	.align		4
.L_2:
        /*0010*/ 	.word	index@(_Z11dot_productPKiS0_Pim)
        /*0014*/ 	.word	0x00000000


	//----- nvinfo : EIATTR_MIN_STACK_SIZE
	.align		4
.L_3:
        /*0018*/ 	.byte	0x04, 0x12
        /*001a*/ 	.short	(.L_5 - .L_4)
	.align		4
.L_4:
        /*001c*/ 	.word	index@(_Z11dot_productPKiS0_Pim)
        /*0020*/ 	.word	0x00000000
.L_5:


//--------------------- .nv.compat                --------------------------
	.section	.nv.compat,"",@"SHT_CUDA_COMPAT_INFO"
	.align	4
        /*0000*/ 	.byte	0x02, 0x09, 0x00, 0x00, 0x02, 0x02, 0x01, 0x00, 0x02, 0x05, 0x05, 0x00, 0x03, 0x07, 0x01, 0x01
        /*0010*/ 	.byte	0x02, 0x03, 0x00, 0x00, 0x02, 0x06, 0x01, 0x00, 0x04, 0x0b, 0x08, 0x00, 0x09, 0x00, 0x00, 0x00
        /*0020*/ 	.byte	0x00, 0x00, 0x00, 0x00


//--------------------- .nv.info._Z11dot_productPKiS0_Pim --------------------------
	.section	.nv.info._Z11dot_productPKiS0_Pim,"",@"SHT_CUDA_INFO"
	.sectionflags	@""
	.align	4


	//----- nvinfo : EIATTR_CUDA_API_VERSION
	.align		4
        /*0000*/ 	.byte	0x04, 0x37
        /*0002*/ 	.short	(.L_7 - .L_6)
.L_6:
        /*0004*/ 	.word	0x00000082


	//----- nvinfo : EIATTR_KPARAM_INFO
	.align		4
.L_7:
        /*0008*/ 	.byte	0x04, 0x17
        /*000a*/ 	.short	(.L_9 - .L_8)
.L_8:
        /*000c*/ 	.word	0x00000000
        /*0010*/ 	.short	0x0003
        /*0012*/ 	.short	0x0018
        /*0014*/ 	.byte	0x00, 0xf0, 0x21, 0x00


	//----- nvinfo : EIATTR_KPARAM_INFO
	.align		4
.L_9:
        /*0018*/ 	.byte	0x04, 0x17
        /*001a*/ 	.short	(.L_11 - .L_10)
.L_10:
        /*001c*/ 	.word	0x00000000
        /*0020*/ 	.short	0x0002
        /*0022*/ 	.short	0x0010
        /*0024*/ 	.byte	0x00, 0xf5, 0x21, 0x00


	//----- nvinfo : EIATTR_KPARAM_INFO
	.align		4
.L_11:
        /*0028*/ 	.byte	0x04, 0x17
        /*002a*/ 	.short	(.L_13 - .L_12)
.L_12:
        /*002c*/ 	.word	0x00000000
        /*0030*/ 	.short	0x0001
        /*0032*/ 	.short	0x0008
        /*0034*/ 	.byte	0x00, 0xf5, 0x21, 0x00


	//----- nvinfo : EIATTR_KPARAM_INFO
	.align		4
.L_13:
        /*0038*/ 	.byte	0x04, 0x17
        /*003a*/ 	.short	(.L_15 - .L_14)
.L_14:
        /*003c*/ 	.word	0x00000000
        /*0040*/ 	.short	0x0000
        /*0042*/ 	.short	0x0000
        /*0044*/ 	.byte	0x00, 0xf5, 0x21, 0x00


	//----- nvinfo : EIATTR_SPARSE_MMA_MASK
	.align		4
.L_15:
        /*0048*/ 	.byte	0x03, 0x50
        /*004a*/ 	.short	0x0000


	//----- nvinfo : EIATTR_MAXREG_COUNT
	.align		4
        /*004c*/ 	.byte	0x03, 0x1b
        /*004e*/ 	.short	0x00ff


	//----- nvinfo : EIATTR_NUM_BARRIERS
	.align		4
        /*0050*/ 	.byte	0x02, 0x4c
        /*0052*/ 	.byte	0x01
	.zero		1


	//----- nvinfo : EIATTR_MERCURY_ISA_VERSION
	.align		4
        /*0054*/ 	.byte	0x03, 0x5f
        /*0056*/ 	.short	0x0101


	//----- nvinfo : EIATTR_VRC_CTA_INIT_COUNT
	.align		4
        /*0058*/ 	.byte	0x02, 0x4a
	.zero		1
	.zero		1


	//----- nvinfo : EIATTR_EXIT_INSTR_OFFSETS
	.align		4
        /*005c*/ 	.byte	0x04, 0x1c
        /*005e*/ 	.short	(.L_17 - .L_16)


	//   ....[0]....
.L_16:
        /*0060*/ 	.word	0x000001c0


	//   ....[1]....
        /*0064*/ 	.word	0x000007a0


	//----- nvinfo : EIATTR_CRS_STACK_SIZE
	.align		4
.L_17:
        /*0068*/ 	.byte	0x04, 0x1e
        /*006a*/ 	.short	(.L_19 - .L_18)
.L_18:
        /*006c*/ 	.word	0x00000000


	//----- nvinfo : EIATTR_CBANK_PARAM_SIZE
	.align		4
.L_19:
        /*0070*/ 	.byte	0x03, 0x19
        /*0072*/ 	.short	0x0020


	//----- nvinfo : EIATTR_PARAM_CBANK
	.align		4
        /*0074*/ 	.byte	0x04, 0x0a
        /*0076*/ 	.short	(.L_21 - .L_20)
	.align		4
.L_20:
        /*0078*/ 	.word	index@(.nv.constant0._Z11dot_productPKiS0_Pim)
        /*007c*/ 	.short	0x0380
        /*007e*/ 	.short	0x0020


	//----- nvinfo : EIATTR_SW_WAR
	.align		4
.L_21:
        /*0080*/ 	.byte	0x04, 0x36
        /*0082*/ 	.short	(.L_23 - .L_22)
.L_22:
        /*0084*/ 	.word	0x00000008
.L_23:


//--------------------- .nv.callgraph             --------------------------
	.section	.nv.callgraph,"",@"SHT_CUDA_CALLGRAPH"
	.align	4
	.sectionentsize	8
	.align		4
        /*0000*/ 	.word	0x00000000
	.align		4
        /*0004*/ 	.word	0xffffffff
	.align		4
        /*0008*/ 	.word	0x00000000
	.align		4
        /*000c*/ 	.word	0xfffffffe
	.align		4
        /*0010*/ 	.word	0x00000000
	.align		4
        /*0014*/ 	.word	0xfffffffd
	.align		4
        /*0018*/ 	.word	0x00000000
	.align		4
        /*001c*/ 	.word	0xfffffffc


//--------------------- .text._Z11dot_productPKiS0_Pim --------------------------
	.section	.text._Z11dot_productPKiS0_Pim,"ax",@progbits
	.align	128
        .global         _Z11dot_productPKiS0_Pim
        .type           _Z11dot_productPKiS0_Pim,@function
        .size           _Z11dot_productPKiS0_Pim,(.L_x_9 - _Z11dot_productPKiS0_Pim)
        .other          _Z11dot_productPKiS0_Pim,@"STO_CUDA_ENTRY STV_DEFAULT"
_Z11dot_productPKiS0_Pim:
.text._Z11dot_productPKiS0_Pim:
[----:B------:R-:W-:Y:S01]  /*0000*/  LDC R1, c[0x0][0x37c] ;  /* 0x0000df00ff017b82 */ /* 0x000fe20000000800 */
[----:B------:R-:W0:Y:S07]  /*0010*/  S2R R0, SR_TID.X ;  /* 0x0000000000007919 */ /* 0x000e2e0000002100 */
[----:B------:R-:W0:Y:S01]  /*0020*/  S2UR UR4, SR_CTAID.X ;  /* 0x00000000000479c3 */ /* 0x000e220000002500 */
[----:B------:R-:W1:Y:S07]  /*0030*/  LDCU.64 UR6, c[0x0][0x358] ;  /* 0x00006b00ff0677ac */ /* 0x000e6e0008000a00 */
[----:B------:R-:W0:Y:S08]  /*0040*/  LDC R5, c[0x0][0x360] ;  /* 0x0000d800ff057b82 */ /* 0x000e300000000800 */
[----:B------:R-:W2:Y:S01]  /*0050*/  LDC.64 R2, c[0x0][0x398] ;  /* 0x0000e600ff027b82 */ /* 0x000ea20000000a00 */
[----:B0-----:R-:W-:-:S05]  /*0060*/  IMAD R5, R5, UR4, R0 ;  /* 0x0000000405057c24 */ /* 0x001fca000f8e0200 */
[C---:B------:R-:W-:Y:S02]  /*0070*/  ISETP.NE.AND P1, PT, R5.reuse, RZ, PT ;  /* 0x000000ff0500720c */ /* 0x040fe40003f25270 */
[----:B--2---:R-:W-:-:S04]  /*0080*/  ISETP.GE.U32.AND P0, PT, R5, R2, PT ;  /* 0x000000020500720c */ /* 0x004fc80003f06070 */
[----:B------:R-:W-:-:S13]  /*0090*/  ISETP.GE.U32.AND.EX P0, PT, RZ, R3, PT, P0 ;  /* 0x00000003ff00720c */ /* 0x000fda0003f06100 */
[----:B-1----:R-:W-:Y:S05]  /*00a0*/  @P0 BRA `(.L_x_0) ;  /* 0x0000000000440947 */ /* 0x002fea0003800000 */
[----:B------:R-:W0:Y:S01]  /*00b0*/  LDCU.128 UR8, c[0x0][0x380] ;  /* 0x00007000ff0877ac */ /* 0x000e220008000c00 */
[----:B------:R-:W-:Y:S01]  /*00c0*/  IMAD.SHL.U32 R6, R5, 0x4, RZ ;  /* 0x0000000405067824 */ /* 0x000fe200078e00ff */
[----:B------:R-:W-:-:S04]  /*00d0*/  SHF.R.U32.HI R7, RZ, 0x1e, R5 ;  /* 0x0000001eff077819 */ /* 0x000fc80000011605 */
[C---:B0-----:R-:W-:Y:S02]  /*00e0*/  IADD3 R4, P0, PT, R6.reuse, UR8, RZ ;  /* 0x0000000806047c10 */ /* 0x041fe4000ff1e0ff */
[----:B------:R-:W-:Y:S02]  /*00f0*/  IADD3 R6, P2, PT, R6, UR10, RZ ;  /* 0x0000000a06067c10 */ /* 0x000fe4000ff5e0ff */
[C---:B------:R-:W-:Y:S02]  /*0100*/  IADD3.X R5, PT, PT, R7.reuse, UR9, RZ, P0, !PT ;  /* 0x0000000907057c10 */ /* 0x040fe400087fe4ff */
[----:B------:R-:W-:-:S03]  /*0110*/  IADD3.X R7, PT, PT, R7, UR11, RZ, P2, !PT ;  /* 0x0000000b07077c10 */ /* 0x000fc600097fe4ff */
[----:B------:R-:W2:Y:S04]  /*0120*/  LDG.E R4, desc[UR6][R4.64] ;  /* 0x0000000604047981 */ /* 0x000ea8000c1e1900 */
[----:B------:R-:W2:Y:S01]  /*0130*/  LDG.E R7, desc[UR6][R6.64] ;  /* 0x0000000606077981 */ /* 0x000ea2000c1e1900 */
[----:B------:R-:W0:Y:S01]  /*0140*/  S2UR UR5, SR_CgaCtaId ;  /* 0x00000000000579c3 */ /* 0x000e220000008800 */
[----:B------:R-:W-:Y:S02]  /*0150*/  UMOV UR4, 0x400 ;  /* 0x0000040000047882 */ /* 0x000fe40000000000 */
[----:B0-----:R-:W-:-:S06]  /*0160*/  ULEA UR4, UR5, UR4, 0x18 ;  /* 0x0000000405047291 */ /* 0x001fcc000f8ec0ff */
[----:B------:R-:W-:Y:S01]  /*0170*/  LEA R9, R0, UR4, 0x2 ;  /* 0x0000000400097c11 */ /* 0x000fe2000f8e10ff */
[----:B------:R-:W-:Y:S05]  /*0180*/  WARPSYNC.ALL ;  /* 0x0000000000007948 */ /* 0x000fea0003800000 */
[----:B--2---:R-:W-:-:S05]  /*0190*/  IMAD R0, R4, R7, RZ ;  /* 0x0000000704007224 */ /* 0x004fca00078e02ff */
[----:B------:R0:W-:Y:S01]  /*01a0*/  STS [R9], R0 ;  /* 0x0000000009007388 */ /* 0x0001e20000000800 */
[----:B------:R-:W-:Y:S06]  /*01b0*/  BAR.SYNC.DEFER_BLOCKING 0x0 ;  /* 0x0000000000007b1d */ /* 0x000fec0000010000 */
.L_x_0:
[----:B------:R-:W-:Y:S05]  /*01c0*/  @P1 EXIT ;  /* 0x000000000000194d */ /* 0x000fea0003800000 */
[----:B------:R-:W-:Y:S01]  /*01d0*/  ISETP.NE.U32.AND P0, PT, R2, RZ, PT ;  /* 0x000000ff0200720c */ /* 0x000fe20003f05070 */
[----:B0-----:R-:W-:-:S03]  /*01e0*/  IMAD.MOV.U32 R0, RZ, RZ, RZ ;  /* 0x000000ffff007224 */ /* 0x001fc600078e00ff */
[----:B------:R-:W-:-:S13]  /*01f0*/  ISETP.NE.AND.EX P0, PT, R3, RZ, PT, P0 ;  /* 0x000000ff0300720c */ /* 0x000fda0003f05300 */
[----:B------:R-:W-:Y:S05]  /*0200*/  @!P0 BRA `(.L_x_1) ;  /* 0x00000004005c8947 */ /* 0x000fea0003800000 */
[C---:B------:R-:W-:Y:S01]  /*0210*/  ISETP.GE.U32.AND P1, PT, R2.reuse, 0x10, PT ;  /* 0x000000100200780c */ /* 0x040fe20003f26070 */
[----:B------:R-:W-:Y:S01]  /*0220*/  IMAD.MOV.U32 R0, RZ, RZ, RZ ;  /* 0x000000ffff007224 */ /* 0x000fe200078e00ff */
[----:B------:R-:W-:Y:S02]  /*0230*/  LOP3.LUT R23, R2, 0xf, RZ, 0xc0, !PT ;  /* 0x0000000f02177812 */ /* 0x000fe400078ec0ff */
[----:B------:R-:W-:Y:S01]  /*0240*/  ISETP.GE.U32.AND.EX P1, PT, R3, RZ, PT, P1 ;  /* 0x000000ff0300720c */ /* 0x000fe20003f26110 */
[----:B------:R-:W-:Y:S01]  /*0250*/  IMAD.MOV.U32 R3, RZ, RZ, RZ ;  /* 0x000000ffff037224 */ /* 0x000fe200078e00ff */
[----:B------:R-:W-:-:S04]  /*0260*/  ISETP.NE.U32.AND P0, PT, R23, RZ, PT ;  /* 0x000000ff1700720c */ /* 0x000fc80003f05070 */
[----:B------:R-:W-:-:S07]  /*0270*/  ISETP.NE.AND.EX P0, PT, RZ, RZ, PT, P0 ;  /* 0x000000ffff00720c */ /* 0x000fce0003f05300 */
[----:B------:R-:W-:Y:S06]  /*0280*/  @!P1 BRA `(.L_x_2) ;  /* 0x0000000000789947 */ /* 0x000fec0003800000 */
[----:B------:R-:W0:Y:S01]  /*0290*/  S2UR UR5, SR_CgaCtaId ;  /* 0x00000000000579c3 */ /* 0x000e220000008800 */
[----:B------:R-:W1:Y:S01]  /*02a0*/  LDCU UR8, c[0x0][0x39c] ;  /* 0x00007380ff0877ac */ /* 0x000e620008000800 */
[----:B------:R-:W-:Y:S01]  /*02b0*/  LOP3.LUT R3, R2, 0xfffffff0, RZ, 0xc0, !PT ;  /* 0xfffffff002037812 */ /* 0x000fe200078ec0ff */
[----:B------:R-:W-:Y:S01]  /*02c0*/  BSSY.RECONVERGENT B0, `(.L_x_2) ;  /* 0x000001a000007945 */ /* 0x000fe20003800200 */
[----:B------:R-:W-:Y:S01]  /*02d0*/  IMAD.MOV.U32 R0, RZ, RZ, RZ ;  /* 0x000000ffff007224 */ /* 0x000fe200078e00ff */
[----:B------:R-:W-:Y:S02]  /*02e0*/  UMOV UR4, 0x400 ;  /* 0x0000040000047882 */ /* 0x000fe40000000000 */
[----:B------:R-:W-:Y:S02]  /*02f0*/  IMAD.MOV.U32 R21, RZ, RZ, R3 ;  /* 0x000000ffff157224 */ /* 0x000fe400078e0003 */
[----:B-1----:R-:W-:Y:S01]  /*0300*/  IMAD.U32 R22, RZ, RZ, UR8 ;  /* 0x00000008ff167e24 */ /* 0x002fe2000f8e00ff */
[----:B0-----:R-:W-:-:S04]  /*0310*/  ULEA UR4, UR5, UR4, 0x18 ;  /* 0x0000000405047291 */ /* 0x001fc8000f8ec0ff */
[----:B------:R-:W-:-:S06]  /*0320*/  UIADD3 UR4, UPT, UPT, UR4, 0x20, URZ ;  /* 0x0000002004047890 */ /* 0x000fcc000fffe0ff */
[----:B------:R-:W-:-:S07]  /*0330*/  IMAD.U32 R20, RZ, RZ, UR4 ;  /* 0x00000004ff147e24 */ /* 0x000fce000f8e00ff */
.L_x_3:
[----:B------:R-:W0:Y:S01]  /*0340*/  LDS.128 R4, [R20+-0x20] ;  /* 0xffffe00014047984 */ /* 0x000e220000000c00 */
[----:B------:R-:W-:-:S03]  /*0350*/  IADD3 R21, P1, PT, R21, -0x10, RZ ;  /* 0xfffffff015157810 */ /* 0x000fc60007f3e0ff */
[----:B------:R-:W1:Y:S01]  /*0360*/  LDS.128 R8, [R20+-0x10] ;  /* 0xfffff00014087984 */ /* 0x000e620000000c00 */
[----:B------:R-:W-:Y:S02]  /*0370*/  IADD3.X R22, PT, PT, R22, -0x1, RZ, P1, !PT ;  /* 0xffffffff16167810 */ /* 0x000fe40000ffe4ff */
[----:B------:R-:W-:Y:S01]  /*0380*/  ISETP.NE.U32.AND P1, PT, R21, RZ, PT ;  /* 0x000000ff1500720c */ /* 0x000fe20003f25070 */
[----:B------:R-:W2:Y:S03]  /*0390*/  LDS.128 R12, [R20] ;  /* 0x00000000140c7984 */ /* 0x000ea60000000c00 */
[----:B------:R-:W-:Y:S01]  /*03a0*/  ISETP.NE.AND.EX P1, PT, R22, RZ, PT, P1 ;  /* 0x000000ff1600720c */ /* 0x000fe20003f25310 */
[----:B------:R3:W4:Y:S02]  /*03b0*/  LDS.128 R16, [R20+0x10] ;  /* 0x0000100014107984 */ /* 0x0007240000000c00 */
[----:B---3--:R-:W-:Y:S01]  /*03c0*/  VIADD R20, R20, 0x40 ;  /* 0x0000004014147836 */ /* 0x008fe20000000000 */
[----:B0-----:R-:W-:-:S04]  /*03d0*/  IADD3 R4, PT, PT, R5, R4, R0 ;  /* 0x0000000405047210 */ /* 0x001fc80007ffe000 */
[----:B------:R-:W-:-:S04]  /*03e0*/  IADD3 R4, PT, PT, R7, R6, R4 ;  /* 0x0000000607047210 */ /* 0x000fc80007ffe004 */
[----:B-1----:R-:W-:-:S04]  /*03f0*/  IADD3 R4, PT, PT, R9, R8, R4 ;  /* 0x0000000809047210 */ /* 0x002fc80007ffe004 */
[----:B------:R-:W-:-:S04]  /*0400*/  IADD3 R4, PT, PT, R11, R10, R4 ;  /* 0x0000000a0b047210 */ /* 0x000fc80007ffe004 */
[----:B--2---:R-:W-:-:S04]  /*0410*/  IADD3 R4, PT, PT, R13, R12, R4 ;  /* 0x0000000c0d047210 */ /* 0x004fc80007ffe004 */
[----:B------:R-:W-:-:S04]  /*0420*/  IADD3 R4, PT, PT, R15, R14, R4 ;  /* 0x0000000e0f047210 */ /* 0x000fc80007ffe004 */
[----:B----4-:R-:W-:-:S04]  /*0430*/  IADD3 R4, PT, PT, R17, R16, R4 ;  /* 0x0000001011047210 */ /* 0x010fc80007ffe004 */
[----:B------:R-:W-:Y:S01]  /*0440*/  IADD3 R0, PT, PT, R19, R18, R4 ;  /* 0x0000001213007210 */ /* 0x000fe20007ffe004 */
[----:B------:R-:W-:Y:S06]  /*0450*/  @P1 BRA `(.L_x_3) ;  /* 0xfffffffc00b81947 */ /* 0x000fec000383ffff */
[----:B------:R-:W-:Y:S05]  /*0460*/  BSYNC.RECONVERGENT B0 ;  /* 0x0000000000007941 */ /* 0x000fea0003800200 */
.L_x_2:
[----:B------:R-:W-:Y:S04]  /*0470*/  BSSY.RECONVERGENT B0, `(.L_x_1) ;  /* 0x0000030000007945 */ /* 0x000fe80003800200 */
[----:B------:R-:W-:Y:S05]  /*0480*/  @!P0 BRA `(.L_x_4) ;  /* 0x0000000000b88947 */ /* 0x000fea0003800000 */
[----:B------:R-:W-:Y:S02]  /*0490*/  ISETP.GE.U32.AND P0, PT, R23, 0x8, PT ;  /* 0x000000081700780c */ /* 0x000fe40003f06070 */
[----:B------:R-:W-:Y:S02]  /*04a0*/  LOP3.LUT R13, R2, 0x7, RZ, 0xc0, !PT ;  /* 0x00000007020d7812 */ /* 0x000fe400078ec0ff */
[----:B------:R-:W-:Y:S02]  /*04b0*/  ISETP.GE.U32.AND.EX P0, PT, RZ, RZ, PT, P0 ;  /* 0x000000ffff00720c */ /* 0x000fe40003f06100 */
[----:B------:R-:W-:-:S04]  /*04c0*/  ISETP.NE.U32.AND P1, PT, R13, RZ, PT ;  /* 0x000000ff0d00720c */ /* 0x000fc80003f25070 */
[----:B------:R-:W-:-:S07]  /*04d0*/  ISETP.NE.AND.EX P1, PT, RZ, RZ, PT, P1 ;  /* 0x000000ffff00720c */ /* 0x000fce0003f25310 */
[----:B------:R-:W-:Y:S06]  /*04e0*/  @!P0 BRA `(.L_x_5) ;  /* 0x00000000002c8947 */ /* 0x000fec0003800000 */
[----:B------:R-:W0:Y:S01]  /*04f0*/  S2UR UR5, SR_CgaCtaId ;  /* 0x00000000000579c3 */ /* 0x000e220000008800 */
[----:B------:R-:W-:Y:S02]  /*0500*/  UMOV UR4, 0x400 ;  /* 0x0000040000047882 */ /* 0x000fe40000000000 */
[----:B0-----:R-:W-:-:S06]  /*0510*/  ULEA UR4, UR5, UR4, 0x18 ;  /* 0x0000000405047291 */ /* 0x001fcc000f8ec0ff */
[C---:B------:R-:W-:Y:S01]  /*0520*/  LEA R12, R3.reuse, UR4, 0x2 ;  /* 0x00000004030c7c11 */ /* 0x040fe2000f8e10ff */
[----:B------:R-:W-:-:S04]  /*0530*/  VIADD R3, R3, 0x8 ;  /* 0x0000000803037836 */ /* 0x000fc80000000000 */
[----:B------:R-:W0:Y:S04]  /*0540*/  LDS.128 R4, [R12] ;  /* 0x000000000c047984 */ /* 0x000e280000000c00 */
[----:B------:R-:W1:Y:S01]  /*0550*/  LDS.128 R8, [R12+0x10] ;  /* 0x000010000c087984 */ /* 0x000e620000000c00 */
[----:B0-----:R-:W-:-:S04]  /*0560*/  IADD3 R4, PT, PT, R5, R4, R0 ;  /* 0x0000000405047210 */ /* 0x001fc80007ffe000 */
[----:B------:R-:W-:-:S04]  /*0570*/  IADD3 R4, PT, PT, R7, R6, R4 ;  /* 0x0000000607047210 */ /* 0x000fc80007ffe004 */
[----:B-1----:R-:W-:-:S04]  /*0580*/  IADD3 R4, PT, PT, R9, R8, R4 ;  /* 0x0000000809047210 */ /* 0x002fc80007ffe004 */
[----:B------:R-:W-:-:S07]  /*0590*/  IADD3 R0, PT, PT, R11, R10, R4 ;  /* 0x0000000a0b007210 */ /* 0x000fce0007ffe004 */
.L_x_5:
[----:B------:R-:W-:Y:S05]  /*05a0*/  @!P1 BRA `(.L_x_4) ;  /* 0x0000000000709947 */ /* 0x000fea0003800000 */
[----:B------:R-:W-:Y:S01]  /*05b0*/  ISETP.GE.U32.AND P0, PT, R13, 0x4, PT ;  /* 0x000000040d00780c */ /* 0x000fe20003f06070 */
[----:B------:R-:W-:Y:S01]  /*05c0*/  IMAD.MOV.U32 R4, RZ, RZ, RZ ;  /* 0x000000ffff047224 */ /* 0x000fe200078e00ff */
[----:B------:R-:W-:Y:S02]  /*05d0*/  LOP3.LUT R2, R2, 0x3, RZ, 0xc0, !PT ;  /* 0x0000000302027812 */ /* 0x000fe400078ec0ff */
[----:B------:R-:W-:Y:S02]  /*05e0*/  ISETP.GE.U32.AND.EX P0, PT, RZ, RZ, PT, P0 ;  /* 0x000000ffff00720c */ /* 0x000fe40003f06100 */
[----:B------:R-:W-:-:S04]  /*05f0*/  ISETP.NE.U32.AND P1, PT, R2, RZ, PT ;  /* 0x000000ff0200720c */ /* 0x000fc80003f25070 */
[----:B------:R-:W-:-:S07]  /*0600*/  ISETP.NE.AND.EX P1, PT, R4, RZ, PT, P1 ;  /* 0x000000ff0400720c */ /* 0x000fce0003f25310 */
[----:B------:R-:W-:Y:S06]  /*0610*/  @!P0 BRA `(.L_x_6) ;  /* 0x0000000000208947 */ /* 0x000fec0003800000 */
[----:B------:R-:W0:Y:S01]  /*0620*/  S2UR UR5, SR_CgaCtaId ;  /* 0x00000000000579c3 */ /* 0x000e220000008800 */
[----:B------:R-:W-:Y:S02]  /*0630*/  UMOV UR4, 0x400 ;  /* 0x0000040000047882 */ /* 0x000fe40000000000 */
[----:B0-----:R-:W-:-:S06]  /*0640*/  ULEA UR4, UR5, UR4, 0x18 ;  /* 0x0000000405047291 */ /* 0x001fcc000f8ec0ff */
[C---:B------:R-:W-:Y:S01]  /*0650*/  LEA R5, R3.reuse, UR4, 0x2 ;  /* 0x0000000403057c11 */ /* 0x040fe2000f8e10ff */
[----:B------:R-:W-:-:S04]  /*0660*/  VIADD R3, R3, 0x4 ;  /* 0x0000000403037836 */ /* 0x000fc80000000000 */
[----:B------:R-:W0:Y:S02]  /*0670*/  LDS.128 R8, [R5] ;  /* 0x0000000005087984 */ /* 0x000e240000000c00 */
[----:B0-----:R-:W-:-:S04]  /*0680*/  IADD3 R0, PT, PT, R9, R8, R0 ;  /* 0x0000000809007210 */ /* 0x001fc80007ffe000 */
[----:B------:R-:W-:-:S07]  /*0690*/  IADD3 R0, PT, PT, R11, R10, R0 ;  /* 0x0000000a0b007210 */ /* 0x000fce0007ffe000 */
.L_x_6:
[----:B------:R-:W-:Y:S05]  /*06a0*/  @!P1 BRA `(.L_x_4) ;  /* 0x0000000000309947 */ /* 0x000fea0003800000 */
[----:B------:R-:W0:Y:S01]  /*06b0*/  S2UR UR5, SR_CgaCtaId ;  /* 0x00000000000579c3 */ /* 0x000e220000008800 */
[----:B------:R-:W-:Y:S02]  /*06c0*/  UMOV UR4, 0x400 ;  /* 0x0000040000047882 */ /* 0x000fe40000000000 */
[----:B0-----:R-:W-:-:S06]  /*06d0*/  ULEA UR4, UR5, UR4, 0x18 ;  /* 0x0000000405047291 */ /* 0x001fcc000f8ec0ff */
[----:B------:R-:W-:-:S07]  /*06e0*/  LEA R3, R3, UR4, 0x2 ;  /* 0x0000000403037c11 */ /* 0x000fce000f8e10ff */
.L_x_7:
[----:B------:R0:W1:Y:S01]  /*06f0*/  LDS R5, [R3] ;  /* 0x0000000003057984 */ /* 0x0000620000000800 */
[----:B------:R-:W-:-:S04]  /*0700*/  IADD3 R2, P0, PT, R2, -0x1, RZ ;  /* 0xffffffff02027810 */ /* 0x000fc80007f1e0ff */
[----:B------:R-:W-:Y:S02]  /*0710*/  IADD3.X R4, PT, PT, R4, -0x1, RZ, P0, !PT ;  /* 0xffffffff04047810 */ /* 0x000fe400007fe4ff */
[----:B------:R-:W-:Y:S01]  /*0720*/  ISETP.NE.U32.AND P0, PT, R2, RZ, PT ;  /* 0x000000ff0200720c */ /* 0x000fe20003f05070 */
[----:B0-----:R-:W-:-:S03]  /*0730*/  VIADD R3, R3, 0x4 ;  /* 0x0000000403037836 */ /* 0x001fc60000000000 */
[----:B------:R-:W-:Y:S01]  /*0740*/  ISETP.NE.AND.EX P0, PT, R4, RZ, PT, P0 ;  /* 0x000000ff0400720c */ /* 0x000fe20003f05300 */
[----:B-1----:R-:W-:-:S12]  /*0750*/  IMAD.IADD R0, R5, 0x1, R0 ;  /* 0x0000000105007824 */ /* 0x002fd800078e0200 */
[----:B------:R-:W-:Y:S05]  /*0760*/  @P0 BRA `(.L_x_7) ;  /* 0xfffffffc00e00947 */ /* 0x000fea000383ffff */
.L_x_4:
[----:B------:R-:W-:Y:S05]  /*0770*/  BSYNC.RECONVERGENT B0 ;  /* 0x0000000000007941 */ /* 0x000fea0003800200 */
.L_x_1:
[----:B------:R-:W0:Y:S02]  /*0780*/  LDC.64 R2, c[0x0][0x390] ;  /* 0x0000e400ff027b82 */ /* 0x000e240000000a00 */
[----:B0-----:R-:W-:Y:S01]  /*0790*/  STG.E desc[UR6][R2.64], R0 ;  /* 0x0000000002007986 */ /* 0x001fe2000c101906 */
[----:B------:R-:W-:Y:S05]  /*07a0*/  EXIT ;  /* 0x000000000000794d */ /* 0x000fea0003800000 */
.L_x_8:
[----:B------:R-:W-:-:S00]  /*07b0*/  BRA `(.L_x_8) ;  /* 0xfffffffc00fc7947 */ /* 0x000fc0000383ffff */
[----:B------:R-:W-:-:S00]  /*07c0*/  NOP ;  /* 0x0000000000007918 */ /* 0x000fc00000000000 */
        /* <DEDUP_REMOVED lines=11> */
.L_x_9:


//--------------------- .nv.shared._Z11dot_productPKiS0_Pim --------------------------
	.section	.nv.shared._Z11dot_productPKiS0_Pim,"aw",@nobits
	.sectionflags	@""
	.align	16
	.zero		1024


//--------------------- .nv.shared.reserved.0     --------------------------
	.section	.nv.shared.reserved.0,"aw",@nobits
	.weak		__nv_reservedSMEM_offset_0_alias
	.size		__nv_reservedSMEM_offset_0_alias, 0, 64
	.other		__nv_reservedSMEM_offset_0_alias,@"STO_CUDA_RESERVED_SHARED STV_DEFAULT"
__nv_reservedSMEM_offset_0_alias:
	.zero		0
	.zero		64


//--------------------- .nv.constant0._Z11dot_productPKiS0_Pim --------------------------
	.section	.nv.constant0._Z11dot_productPKiS0_Pim,"a",@progbits
	.sectionflags	@""
	.align	4
.nv.constant0._Z11dot_productPKiS0_Pim:
	.zero		928


//--------------------- SYMBOLS --------------------------

	.type		.nv.reservedSmem.offset0,@object
	.size		.nv.reservedSmem.offset0,0x4
	.type		.nv.reservedSmem.cap,@object
	.size		.nv.reservedSmem.cap,0x4
